	.headerflags	@"EF_CUDA_TEXMODE_UNIFIED EF_CUDA_64BIT_ADDRESS EF_CUDA_ACCELERATORS EF_CUDA_SM90 EF_CUDA_VIRTUAL_SM(EF_CUDA_SM90)"
	.elftype	@"ET_EXEC"


//--------------------- .nv.info                  --------------------------
	.section	.nv.info,"",@"SHT_CUDA_INFO"
	.align	4


	//----- nvinfo : EIATTR_REGCOUNT
	.align		4
        /*0000*/ 	.byte	0x04, 0x2f
        /*0002*/ 	.short	(.L_3 - .L_2)
	.align		4
.L_2:
        /*0004*/ 	.word	index@(triton_poi_fused__native_batch_norm_legit_no_training_add_9)
        /*0008*/ 	.word	0x0000001a


	//----- nvinfo : EIATTR_MIN_STACK_SIZE
	.align		4
.L_3:
        /*000c*/ 	.byte	0x04, 0x12
        /*000e*/ 	.short	(.L_5 - .L_4)
	.align		4
.L_4:
        /*0010*/ 	.word	index@(triton_poi_fused__native_batch_norm_legit_no_training_add_9)
        /*0014*/ 	.word	0x00000000


	//----- nvinfo : EIATTR_FRAME_SIZE
	.align		4
.L_5:
        /*0018*/ 	.byte	0x04, 0x11
        /*001a*/ 	.short	(.L_7 - .L_6)
	.align		4
.L_6:
        /*001c*/ 	.word	index@(triton_poi_fused__native_batch_norm_legit_no_training_add_9)
        /*0020*/ 	.word	0x00000000


	//----- nvinfo : EIATTR_MIN_STACK_SIZE
	.align		4
.L_7:
        /*0024*/ 	.byte	0x04, 0x12
        /*0026*/ 	.short	(.L_9 - .L_8)
	.align		4
.L_8:
        /*0028*/ 	.word	index@(triton_poi_fused__native_batch_norm_legit_no_training_add_9)
        /*002c*/ 	.word	0x00000000
.L_9:


//--------------------- .nv.info.triton_poi_fused__native_batch_norm_legit_no_training_add_9 --------------------------
	.section	.nv.info.triton_poi_fused__native_batch_norm_legit_no_training_add_9,"",@"SHT_CUDA_INFO"
	.sectionflags	@""
	.align	4


	//----- nvinfo : EIATTR_CUDA_API_VERSION
	.align		4
        /*0000*/ 	.byte	0x04, 0x37
        /*0002*/ 	.short	(.L_11 - .L_10)
.L_10:
        /*0004*/ 	.word	0x0000007c


	//----- nvinfo : EIATTR_KPARAM_INFO
	.align		4
.L_11:
        /*0008*/ 	.byte	0x04, 0x17
        /*000a*/ 	.short	(.L_13 - .L_12)
.L_12:
        /*000c*/ 	.word	0x00000000
        /*0010*/ 	.short	0x0007
        /*0012*/ 	.short	0x0038
        /*0014*/ 	.byte	0x00, 0xf0, 0x11, 0x00


	//----- nvinfo : EIATTR_KPARAM_INFO
	.align		4
.L_13:
        /*0018*/ 	.byte	0x04, 0x17
        /*001a*/ 	.short	(.L_15 - .L_14)
.L_14:
        /*001c*/ 	.word	0x00000000
        /*0020*/ 	.short	0x0006
        /*0022*/ 	.short	0x0030
        /*0024*/ 	.byte	0x00, 0xf4, 0x21, 0x00


	//----- nvinfo : EIATTR_KPARAM_INFO
	.align		4
.L_15:
        /*0028*/ 	.byte	0x04, 0x17
        /*002a*/ 	.short	(.L_17 - .L_16)
.L_16:
        /*002c*/ 	.word	0x00000000
        /*0030*/ 	.short	0x0005
        /*0032*/ 	.short	0x0028
        /*0034*/ 	.byte	0x00, 0xf4, 0x21, 0x00


	//----- nvinfo : EIATTR_KPARAM_INFO
	.align		4
.L_17:
        /*0038*/ 	.byte	0x04, 0x17
        /*003a*/ 	.short	(.L_19 - .L_18)
.L_18:
        /*003c*/ 	.word	0x00000000
        /*0040*/ 	.short	0x0004
        /*0042*/ 	.short	0x0020
        /*0044*/ 	.byte	0x00, 0xf4, 0x21, 0x00


	//----- nvinfo : EIATTR_KPARAM_INFO
	.align		4
.L_19:
        /*0048*/ 	.byte	0x04, 0x17
        /*004a*/ 	.short	(.L_21 - .L_20)
.L_20:
        /*004c*/ 	.word	0x00000000
        /*0050*/ 	.short	0x0003
        /*0052*/ 	.short	0x0018
        /*0054*/ 	.byte	0x00, 0xf4, 0x21, 0x00


	//----- nvinfo : EIATTR_KPARAM_INFO
	.align		4
.L_21:
        /*0058*/ 	.byte	0x04, 0x17
        /*005a*/ 	.short	(.L_23 - .L_22)
.L_22:
        /*005c*/ 	.word	0x00000000
        /*0060*/ 	.short	0x0002
        /*0062*/ 	.short	0x0010
        /*0064*/ 	.byte	0x00, 0xf4, 0x21, 0x00


	//----- nvinfo : EIATTR_KPARAM_INFO
	.align		4
.L_23:
        /*0068*/ 	.byte	0x04, 0x17
        /*006a*/ 	.short	(.L_25 - .L_24)
.L_24:
        /*006c*/ 	.word	0x00000000
        /*0070*/ 	.short	0x0001
        /*0072*/ 	.short	0x0008
        /*0074*/ 	.byte	0x00, 0xf4, 0x21, 0x00


	//----- nvinfo : EIATTR_KPARAM_INFO
	.align		4
.L_25:
        /*0078*/ 	.byte	0x04, 0x17
        /*007a*/ 	.short	(.L_27 - .L_26)
.L_26:
        /*007c*/ 	.word	0x00000000
        /*0080*/ 	.short	0x0000
        /*0082*/ 	.short	0x0000
        /*0084*/ 	.byte	0x00, 0xf4, 0x21, 0x00


	//----- nvinfo : EIATTR_SPARSE_MMA_MASK
	.align		4
.L_27:
        /*0088*/ 	.byte	0x03, 0x50
        /*008a*/ 	.short	0x0000


	//----- nvinfo : EIATTR_MAXREG_COUNT
	.align		4
        /*008c*/ 	.byte	0x03, 0x1b
        /*008e*/ 	.short	0x00ff


	//----- nvinfo : EIATTR_EXIT_INSTR_OFFSETS
	.align		4
        /*0090*/ 	.byte	0x04, 0x1c
        /*0092*/ 	.short	(.L_29 - .L_28)


	//   ....[0]....
.L_28:
        /*0094*/ 	.word	0x000004a0


	//   ....[1]....
        /*0098*/ 	.word	0x000004c0


	//----- nvinfo : EIATTR_REQNTID
	.align		4
.L_29:
        /*009c*/ 	.byte	0x04, 0x10
        /*009e*/ 	.short	(.L_31 - .L_30)
.L_30:
        /*00a0*/ 	.word	0x00000100
        /*00a4*/ 	.word	0x00000001
        /*00a8*/ 	.word	0x00000001


	//----- nvinfo : EIATTR_CBANK_PARAM_SIZE
	.align		4
.L_31:
        /*00ac*/ 	.byte	0x03, 0x19
        /*00ae*/ 	.short	0x003c


	//----- nvinfo : EIATTR_PARAM_CBANK
	.align		4
        /*00b0*/ 	.byte	0x04, 0x0a
        /*00b2*/ 	.short	(.L_33 - .L_32)
	.align		4
.L_32:
        /*00b4*/ 	.word	index@(.nv.constant0.triton_poi_fused__native_batch_norm_legit_no_training_add_9)
        /*00b8*/ 	.short	0x0210
        /*00ba*/ 	.short	0x003c


	//----- nvinfo : EIATTR_SW_WAR
	.align		4
.L_33:
        /*00bc*/ 	.byte	0x04, 0x36
        /*00be*/ 	.short	(.L_35 - .L_34)
.L_34:
        /*00c0*/ 	.word	0x00000008
.L_35:


//--------------------- .nv.callgraph             --------------------------
	.section	.nv.callgraph,"",@"SHT_CUDA_CALLGRAPH"
	.align	4
	.sectionentsize	8
	.align		4
        /*0000*/ 	.word	0x00000000
	.align		4
        /*0004*/ 	.word	0xffffffff
	.align		4
        /*0008*/ 	.word	0x00000000
	.align		4
        /*000c*/ 	.word	0xfffffffe
	.align		4
        /*0010*/ 	.word	0x00000000
	.align		4
        /*0014*/ 	.word	0xfffffffd
	.align		4
        /*0018*/ 	.word	0x00000000
	.align		4
        /*001c*/ 	.word	0xfffffffc


//--------------------- .nv.constant4             --------------------------
	.section	.nv.constant4,"a",@progbits
	.align	8
	.align		8
.nv.constant4:
        /*0000*/ 	.dword	_$_str
	.align		8
        /*0008*/ 	.dword	_$_str_$_2


//--------------------- .text.triton_poi_fused__native_batch_norm_legit_no_training_add_9 --------------------------
	.section	.text.triton_poi_fused__native_batch_norm_legit_no_training_add_9,"ax",@progbits
	.align	128
        .global         triton_poi_fused__native_batch_norm_legit_no_training_add_9
        .type           triton_poi_fused__native_batch_norm_legit_no_training_add_9,@function
        .size           triton_poi_fused__native_batch_norm_legit_no_training_add_9,(.L_x_1 - triton_poi_fused__native_batch_norm_legit_no_training_add_9)
        .other          triton_poi_fused__native_batch_norm_legit_no_training_add_9,@"STO_CUDA_ENTRY STV_DEFAULT"
triton_poi_fused__native_batch_norm_legit_no_training_add_9:
.text.triton_poi_fused__native_batch_norm_legit_no_training_add_9:
[----:B------:R-:W0:Y:S01]  /*0000*/  LDC R1, c[0x0][0x28] ;  /* 0x00000a00ff017b82 */ /* 0x000e220000000800 */
[----:B------:R-:W1:Y:S07]  /*0010*/  S2R R0, SR_TID.X ;  /* 0x0000000000007919 */ /* 0x000e6e0000002100 */
[----:B------:R-:W2:Y:S01]  /*0020*/  LDC.64 R12, c[0x0][0x220] ;  /* 0x00008800ff0c7b82 */ /* 0x000ea20000000a00 */
[----:B------:R-:W-:Y:S01]  /*0030*/  CS2R R16, SRZ ;  /* 0x0000000000107805 */ /* 0x000fe2000001ff00 */
[----:B------:R-:W-:Y:S01]  /*0040*/  ULDC.64 UR4, c[0x0][0x208] ;  /* 0x0000820000047ab9 */ /* 0x000fe20000000a00 */
[----:B------:R-:W3:Y:S05]  /*0050*/  S2R R7, SR_CTAID.X ;  /* 0x0000000000077919 */ /* 0x000eea0000002500 */
[----:B------:R-:W4:Y:S08]  /*0060*/  LDC.64 R8, c[0x0][0x210] ;  /* 0x00008400ff087b82 */ /* 0x000f300000000a00 */
[----:B------:R-:W5:Y:S08]  /*0070*/  LDC.64 R22, c[0x0][0x218] ;  /* 0x00008600ff167b82 */ /* 0x000f700000000a00 */
[----:B------:R-:W4:Y:S01]  /*0080*/  LDC.64 R18, c[0x0][0x228] ;  /* 0x00008a00ff127b82 */ /* 0x000f220000000a00 */
[----:B-1----:R-:W-:-:S07]  /*0090*/  SHF.L.U32 R0, R0, 0x1, RZ ;  /* 0x0000000100007819 */ /* 0x002fce00000006ff */
[----:B------:R-:W1:Y:S01]  /*00a0*/  LDC.64 R10, c[0x0][0x230] ;  /* 0x00008c00ff0a7b82 */ /* 0x000e620000000a00 */
[----:B------:R-:W-:-:S04]  /*00b0*/  LOP3.LUT R0, R0, 0x1fe, RZ, 0xc0, !PT ;  /* 0x000001fe00007812 */ /* 0x000fc800078ec0ff */
[----:B---3--:R-:W-:-:S04]  /*00c0*/  LEA R7, R7, R0, 0x9 ;  /* 0x0000000007077211 */ /* 0x008fc800078e48ff */
[C---:B------:R-:W-:Y:S01]  /*00d0*/  ISETP.GE.AND P4, PT, R7.reuse, 0x15200, PT ;  /* 0x000152000700780c */ /* 0x040fe20003f86270 */
[----:B------:R-:W-:-:S05]  /*00e0*/  IMAD.HI R0, R7, 0x60f25deb, RZ ;  /* 0x60f25deb07007827 */ /* 0x000fca00078e02ff */
[----:B------:R-:W-:-:S04]  /*00f0*/  SHF.R.U32.HI R3, RZ, 0x1f, R0 ;  /* 0x0000001fff037819 */ /* 0x000fc80000011600 */
[----:B------:R-:W-:-:S04]  /*0100*/  LEA.HI.SX32 R3, R0, R3, 0x18 ;  /* 0x0000000300037211 */ /* 0x000fc800078fc2ff */
[----:B------:R-:W-:-:S04]  /*0110*/  LEA.HI R0, R3, R3, RZ, 0x5 ;  /* 0x0000000303007211 */ /* 0x000fc800078f28ff */
[----:B------:R-:W-:-:S04]  /*0120*/  LOP3.LUT R0, R0, 0xffffffe0, RZ, 0xc0, !PT ;  /* 0xffffffe000007812 */ /* 0x000fc800078ec0ff */
[----:B------:R-:W-:Y:S01]  /*0130*/  IADD3 R21, R3, -R0, RZ ;  /* 0x8000000003157210 */ /* 0x000fe20007ffe0ff */
[----:B------:R-:W-:Y:S01]  /*0140*/  HFMA2.MMA R0, -RZ, RZ, 0, 0 ;  /* 0x00000000ff007435 */ /* 0x000fe200000001ff */
[----:B------:R-:W3:Y:S03]  /*0150*/  LDC.64 R2, c[0x0][0x238] ;  /* 0x00008e00ff027b82 */ /* 0x000ee60000000a00 */
[----:B--2---:R-:W-:-:S05]  /*0160*/  IMAD.WIDE R12, R21, 0x4, R12 ;  /* 0x00000004150c7825 */ /* 0x004fca00078e020c */
[----:B------:R-:W2:Y:S04]  /*0170*/  @!P4 LDG.E.EL R16, desc[UR4][R12.64] ;  /* 0x000000040c10c981 */ /* 0x000ea8000c2e1900 */
[----:B------:R5:W2:Y:S01]  /*0180*/  @!P4 LDG.E.EL R0, desc[UR4][R12.64] ;  /* 0x000000040c00c981 */ /* 0x000aa2000c2e1900 */
[----:B------:R-:W-:Y:S02]  /*0190*/  CS2R R14, SRZ ;  /* 0x00000000000e7805 */ /* 0x000fe4000001ff00 */
[----:B------:R-:W-:Y:S02]  /*01a0*/  MOV R6, RZ ;  /* 0x000000ff00067202 */ /* 0x000fe40000000f00 */
[----:B------:R-:W-:Y:S01]  /*01b0*/  CS2R R4, SRZ ;  /* 0x0000000000047805 */ /* 0x000fe2000001ff00 */
[----:B----4-:R-:W-:-:S05]  /*01c0*/  IMAD.WIDE R8, R7, 0x4, R8 ;  /* 0x0000000407087825 */ /* 0x010fca00078e0208 */
[----:B------:R-:W4:Y:S01]  /*01d0*/  @!P4 LDG.E.64 R4, desc[UR4][R8.64] ;  /* 0x000000040804c981 */ /* 0x000f22000c1e1b00 */
[----:B-----5:R-:W-:-:S04]  /*01e0*/  IMAD.WIDE R12, R21, 0x4, R22 ;  /* 0x00000004150c7825 */ /* 0x020fc800078e0216 */
[----:B0-----:R-:W-:Y:S01]  /*01f0*/  IMAD.WIDE R22, R21, 0x4, R18 ;  /* 0x0000000415167825 */ /* 0x001fe200078e0212 */
[----:B------:R-:W4:Y:S01]  /*0200*/  @!P4 LDG.E.EL R15, desc[UR4][R12.64] ;  /* 0x000000040c0fc981 */ /* 0x000f22000c2e1900 */
[----:B------:R-:W-:-:S03]  /*0210*/  CS2R R18, SRZ ;  /* 0x0000000000127805 */ /* 0x000fc6000001ff00 */
[----:B------:R-:W5:Y:S01]  /*0220*/  @!P4 LDG.E.EL R6, desc[UR4][R12.64] ;  /* 0x000000040c06c981 */ /* 0x000f62000c2e1900 */
[----:B-1----:R-:W-:Y:S01]  /*0230*/  IMAD.WIDE R20, R21, 0x4, R10 ;  /* 0x0000000415147825 */ /* 0x002fe200078e020a */
[----:B------:R-:W-:Y:S02]  /*0240*/  CS2R R10, SRZ ;  /* 0x00000000000a7805 */ /* 0x000fe4000001ff00 */
[----:B------:R-:W4:Y:S01]  /*0250*/  @!P4 LDG.E.EL R14, desc[UR4][R22.64] ;  /* 0x00000004160ec981 */ /* 0x000f22000c2e1900 */
[----:B---3--:R-:W-:-:S03]  /*0260*/  IMAD.WIDE R2, R7, 0x4, R2 ;  /* 0x0000000407027825 */ /* 0x008fc600078e0202 */
[----:B------:R-:W3:Y:S04]  /*0270*/  @!P4 LDG.E.EL R17, desc[UR4][R22.64] ;  /* 0x000000041611c981 */ /* 0x000ee8000c2e1900 */
[----:B------:R-:W3:Y:S04]  /*0280*/  @!P4 LDG.E.EL R19, desc[UR4][R20.64] ;  /* 0x000000041413c981 */ /* 0x000ee8000c2e1900 */
[----:B------:R-:W3:Y:S04]  /*0290*/  @!P4 LDG.E.EL R18, desc[UR4][R20.64] ;  /* 0x000000041412c981 */ /* 0x000ee8000c2e1900 */
[----:B------:R0:W3:Y:S02]  /*02a0*/  @!P4 LDG.E.64 R10, desc[UR4][R2.64] ;  /* 0x00000004020ac981 */ /* 0x0000e4000c1e1b00 */
[----:B0-----:R-:W0:Y:S02]  /*02b0*/  LDC.64 R2, c[0x0][0x240] ;  /* 0x00009000ff027b82 */ /* 0x001e240000000a00 */
[----:B0-----:R-:W-:-:S04]  /*02c0*/  IMAD.WIDE R2, R7, 0x4, R2 ;  /* 0x0000000407027825 */ /* 0x001fc800078e0202 */
[----:B--2---:R-:W-:Y:S01]  /*02d0*/  FADD R16, R16, 9.9999997473787516356e-06 ;  /* 0x3727c5ac10107421 */ /* 0x004fe20000000000 */
[----:B------:R-:W-:-:S03]  /*02e0*/  FADD R0, R0, 9.9999997473787516356e-06 ;  /* 0x3727c5ac00007421 */ /* 0x000fc60000000000 */
[----:B------:R-:W0:Y:S08]  /*02f0*/  MUFU.SQRT R9, R16 ;  /* 0x0000001000097308 */ /* 0x000e300000002000 */
[----:B------:R-:W1:Y:S01]  /*0300*/  MUFU.SQRT R8, R0 ;  /* 0x0000000000087308 */ /* 0x000e620000002000 */
[C---:B0-----:R-:W-:Y:S02]  /*0310*/  FSETP.GT.AND P1, PT, R9.reuse, 8.50705917302346158658e+37, PT ;  /* 0x7e8000000900780b */ /* 0x041fe40003f24000 */
[----:B------:R-:W-:-:S02]  /*0320*/  FSETP.GEU.AND P3, PT, R9, 1.175494350822287508e-38, PT ;  /* 0x008000000900780b */ /* 0x000fc40003f6e000 */
[C---:B-1----:R-:W-:Y:S02]  /*0330*/  FSETP.GT.AND P0, PT, R8.reuse, 8.50705917302346158658e+37, PT ;  /* 0x7e8000000800780b */ /* 0x042fe40003f04000 */
[----:B------:R-:W-:-:S07]  /*0340*/  FSETP.GEU.AND P2, PT, R8, 1.175494350822287508e-38, PT ;  /* 0x008000000800780b */ /* 0x000fce0003f4e000 */
[----:B------:R-:W-:Y:S01]  /*0350*/  @P1 FMUL R9, R9, 0.25 ;  /* 0x3e80000009091820 */ /* 0x000fe20000400000 */
[----:B------:R-:W-:-:S03]  /*0360*/  HFMA2.MMA R0, -RZ, RZ, 1.625, 0 ;  /* 0x3e800000ff007435 */ /* 0x000fc600000001ff */
[----:B------:R-:W-:Y:S01]  /*0370*/  @!P3 FMUL R9, R9, 16777216 ;  /* 0x4b8000000909b820 */ /* 0x000fe20000400000 */
[----:B------:R-:W-:-:S04]  /*0380*/  @P0 FMUL R8, R8, 0.25 ;  /* 0x3e80000008080820 */ /* 0x000fc80000400000 */
[----:B------:R-:W-:Y:S01]  /*0390*/  @!P2 FMUL R8, R8, 16777216 ;  /* 0x4b8000000808a820 */ /* 0x000fe20000400000 */
[----:B------:R-:W0:Y:S01]  /*03a0*/  MUFU.RCP R9, R9 ;  /* 0x0000000900097308 */ /* 0x000e220000001000 */
[----:B------:R-:W-:-:S07]  /*03b0*/  FSEL R13, R0, 1, P0 ;  /* 0x3f800000000d7808 */ /* 0x000fce0000000000 */
[----:B------:R-:W1:Y:S01]  /*03c0*/  MUFU.RCP R8, R8 ;  /* 0x0000000800087308 */ /* 0x000e620000001000 */
[----:B------:R-:W-:Y:S01]  /*03d0*/  FSEL R0, R0, 1, P1 ;  /* 0x3f80000000007808 */ /* 0x000fe20000800000 */
[----:B------:R-:W-:-:S04]  /*03e0*/  @!P2 FMUL R13, R13, 16777216 ;  /* 0x4b8000000d0da820 */ /* 0x000fc80000400000 */
[----:B------:R-:W-:Y:S01]  /*03f0*/  @!P3 FMUL R0, R0, 16777216 ;  /* 0x4b8000000000b820 */ /* 0x000fe20000400000 */
[----:B----4-:R-:W-:Y:S01]  /*0400*/  FADD R4, -R15, R4 ;  /* 0x000000040f047221 */ /* 0x010fe20000000100 */
[----:B-----5:R-:W-:Y:S02]  /*0410*/  FADD R5, -R6, R5 ;  /* 0x0000000506057221 */ /* 0x020fe40000000100 */
[----:B0-----:R-:W-:Y:S01]  /*0420*/  FMUL R0, R9, R0 ;  /* 0x0000000009007220 */ /* 0x001fe20000400000 */
[----:B-1----:R-:W-:-:S03]  /*0430*/  FMUL R13, R8, R13 ;  /* 0x0000000d080d7220 */ /* 0x002fc60000400000 */
[----:B------:R-:W-:Y:S01]  /*0440*/  FMUL R5, R5, R0 ;  /* 0x0000000005057220 */ /* 0x000fe20000400000 */
[----:B------:R-:W-:-:S03]  /*0450*/  FMUL R4, R4, R13 ;  /* 0x0000000d04047220 */ /* 0x000fc60000400000 */
[----:B---3--:R-:W-:Y:S01]  /*0460*/  FFMA R18, R5, R17, R18 ;  /* 0x0000001105127223 */ /* 0x008fe20000000012 */
[----:B------:R-:W-:-:S03]  /*0470*/  FFMA R19, R4, R14, R19 ;  /* 0x0000000e04137223 */ /* 0x000fc60000000013 */
[----:B------:R-:W-:Y:S01]  /*0480*/  FADD R11, R18, R11 ;  /* 0x0000000b120b7221 */ /* 0x000fe20000000000 */
[----:B------:R-:W-:Y:S01]  /*0490*/  FADD R10, R19, R10 ;  /* 0x0000000a130a7221 */ /* 0x000fe20000000000 */
[----:B------:R-:W-:Y:S06]  /*04a0*/  @P4 EXIT ;  /* 0x000000000000494d */ /* 0x000fec0003800000 */
[----:B------:R-:W-:Y:S01]  /*04b0*/  STG.E.64 desc[UR4][R2.64], R10 ;  /* 0x0000000a02007986 */ /* 0x000fe2000c101b04 */
[----:B------:R-:W-:Y:S05]  /*04c0*/  EXIT ;  /* 0x000000000000794d */ /* 0x000fea0003800000 */
.L_x_0:
[----:B------:R-:W-:-:S00]  /*04d0*/  BRA `(.L_x_0) ;  /* 0xfffffffc00fc7947 */ /* 0x000fc0000383ffff */
[----:B------:R-:W-:-:S00]  /*04e0*/  NOP ;  /* 0x0000000000007918 */ /* 0x000fc00000000000 */
        /* <DEDUP_REMOVED lines=9> */
.L_x_1:


//--------------------- .nv.global.init           --------------------------
	.section	.nv.global.init,"aw",@progbits
.nv.global.init:
	.type		_$_str,@object
	.size		_$_str,(_$_str_$_2 - _$_str)
_$_str:
        /*0000*/ 	.byte	0x5f, 0x5f, 0x43, 0x55, 0x44, 0x41, 0x5f, 0x46, 0x54, 0x5a, 0x00
	.type		_$_str_$_2,@object
	.size		_$_str_$_2,(.L_1 - _$_str_$_2)
_$_str_$_2:
        /*000b*/ 	.byte	0x5f, 0x5f, 0x43, 0x55, 0x44, 0x41, 0x5f, 0x50, 0x52, 0x45, 0x43, 0x5f, 0x53, 0x51, 0x52, 0x54
        /*001b*/ 	.byte	0x00
.L_1:


//--------------------- .nv.constant0.triton_poi_fused__native_batch_norm_legit_no_training_add_9 --------------------------
	.section	.nv.constant0.triton_poi_fused__native_batch_norm_legit_no_training_add_9,"a",@progbits
	.sectionflags	@""
	.align	4
.nv.constant0.triton_poi_fused__native_batch_norm_legit_no_training_add_9:
	.zero		588
